	.headerflags	@"EF_CUDA_TEXMODE_UNIFIED EF_CUDA_64BIT_ADDRESS EF_CUDA_ACCELERATORS EF_CUDA_SM90 EF_CUDA_VIRTUAL_SM(EF_CUDA_SM90)"
	.elftype	@"ET_EXEC"


//--------------------- .nv.info                  --------------------------
	.section	.nv.info,"",@"SHT_CUDA_INFO"
	.align	4


	//----- nvinfo : EIATTR_REGCOUNT
	.align		4
        /*0000*/ 	.byte	0x04, 0x2f
        /*0002*/ 	.short	(.L_1 - .L_0)
	.align		4
.L_0:
        /*0004*/ 	.word	index@(triton_poi_fused_cat_3)
        /*0008*/ 	.word	0x00000019


	//----- nvinfo : EIATTR_MIN_STACK_SIZE
	.align		4
.L_1:
        /*000c*/ 	.byte	0x04, 0x12
        /*000e*/ 	.short	(.L_3 - .L_2)
	.align		4
.L_2:
        /*0010*/ 	.word	index@(triton_poi_fused_cat_3)
        /*0014*/ 	.word	0x00000000


	//----- nvinfo : EIATTR_FRAME_SIZE
	.align		4
.L_3:
        /*0018*/ 	.byte	0x04, 0x11
        /*001a*/ 	.short	(.L_5 - .L_4)
	.align		4
.L_4:
        /*001c*/ 	.word	index@(triton_poi_fused_cat_3)
        /*0020*/ 	.word	0x00000000


	//----- nvinfo : EIATTR_MIN_STACK_SIZE
	.align		4
.L_5:
        /*0024*/ 	.byte	0x04, 0x12
        /*0026*/ 	.short	(.L_7 - .L_6)
	.align		4
.L_6:
        /*0028*/ 	.word	index@(triton_poi_fused_cat_3)
        /*002c*/ 	.word	0x00000000
.L_7:


//--------------------- .nv.info.triton_poi_fused_cat_3 --------------------------
	.section	.nv.info.triton_poi_fused_cat_3,"",@"SHT_CUDA_INFO"
	.sectionflags	@""
	.align	4


	//----- nvinfo : EIATTR_CUDA_API_VERSION
	.align		4
        /*0000*/ 	.byte	0x04, 0x37
        /*0002*/ 	.short	(.L_9 - .L_8)
.L_8:
        /*0004*/ 	.word	0x0000007c


	//----- nvinfo : EIATTR_KPARAM_INFO
	.align		4
.L_9:
        /*0008*/ 	.byte	0x04, 0x17
        /*000a*/ 	.short	(.L_11 - .L_10)
.L_10:
        /*000c*/ 	.word	0x00000000
        /*0010*/ 	.short	0x0006
        /*0012*/ 	.short	0x0030
        /*0014*/ 	.byte	0x00, 0xf0, 0x11, 0x00


	//----- nvinfo : EIATTR_KPARAM_INFO
	.align		4
.L_11:
        /*0018*/ 	.byte	0x04, 0x17
        /*001a*/ 	.short	(.L_13 - .L_12)
.L_12:
        /*001c*/ 	.word	0x00000000
        /*0020*/ 	.short	0x0005
        /*0022*/ 	.short	0x0028
        /*0024*/ 	.byte	0x00, 0xf4, 0x21, 0x00


	//----- nvinfo : EIATTR_KPARAM_INFO
	.align		4
.L_13:
        /*0028*/ 	.byte	0x04, 0x17
        /*002a*/ 	.short	(.L_15 - .L_14)
.L_14:
        /*002c*/ 	.word	0x00000000
        /*0030*/ 	.short	0x0004
        /*0032*/ 	.short	0x0020
        /*0034*/ 	.byte	0x00, 0xf4, 0x21, 0x00


	//----- nvinfo : EIATTR_KPARAM_INFO
	.align		4
.L_15:
        /*0038*/ 	.byte	0x04, 0x17
        /*003a*/ 	.short	(.L_17 - .L_16)
.L_16:
        /*003c*/ 	.word	0x00000000
        /*0040*/ 	.short	0x0003
        /*0042*/ 	.short	0x0018
        /*0044*/ 	.byte	0x00, 0xf4, 0x21, 0x00


	//----- nvinfo : EIATTR_KPARAM_INFO
	.align		4
.L_17:
        /*0048*/ 	.byte	0x04, 0x17
        /*004a*/ 	.short	(.L_19 - .L_18)
.L_18:
        /*004c*/ 	.word	0x00000000
        /*0050*/ 	.short	0x0002
        /*0052*/ 	.short	0x0010
        /*0054*/ 	.byte	0x00, 0xf4, 0x21, 0x00


	//----- nvinfo : EIATTR_KPARAM_INFO
	.align		4
.L_19:
        /*0058*/ 	.byte	0x04, 0x17
        /*005a*/ 	.short	(.L_21 - .L_20)
.L_20:
        /*005c*/ 	.word	0x00000000
        /*0060*/ 	.short	0x0001
        /*0062*/ 	.short	0x0008
        /*0064*/ 	.byte	0x00, 0xf4, 0x21, 0x00


	//----- nvinfo : EIATTR_KPARAM_INFO
	.align		4
.L_21:
        /*0068*/ 	.byte	0x04, 0x17
        /*006a*/ 	.short	(.L_23 - .L_22)
.L_22:
        /*006c*/ 	.word	0x00000000
        /*0070*/ 	.short	0x0000
        /*0072*/ 	.short	0x0000
        /*0074*/ 	.byte	0x00, 0xf4, 0x21, 0x00


	//----- nvinfo : EIATTR_SPARSE_MMA_MASK
	.align		4
.L_23:
        /*0078*/ 	.byte	0x03, 0x50
        /*007a*/ 	.short	0x0000


	//----- nvinfo : EIATTR_MAXREG_COUNT
	.align		4
        /*007c*/ 	.byte	0x03, 0x1b
        /*007e*/ 	.short	0x00ff


	//----- nvinfo : EIATTR_EXIT_INSTR_OFFSETS
	.align		4
        /*0080*/ 	.byte	0x04, 0x1c
        /*0082*/ 	.short	(.L_25 - .L_24)


	//   ....[0]....
.L_24:
        /*0084*/ 	.word	0x000004c0


	//----- nvinfo : EIATTR_REQNTID
	.align		4
.L_25:
        /*0088*/ 	.byte	0x04, 0x10
        /*008a*/ 	.short	(.L_27 - .L_26)
.L_26:
        /*008c*/ 	.word	0x00000080
        /*0090*/ 	.word	0x00000001
        /*0094*/ 	.word	0x00000001


	//----- nvinfo : EIATTR_CBANK_PARAM_SIZE
	.align		4
.L_27:
        /*0098*/ 	.byte	0x03, 0x19
        /*009a*/ 	.short	0x0034


	//----- nvinfo : EIATTR_PARAM_CBANK
	.align		4
        /*009c*/ 	.byte	0x04, 0x0a
        /*009e*/ 	.short	(.L_29 - .L_28)
	.align		4
.L_28:
        /*00a0*/ 	.word	index@(.nv.constant0.triton_poi_fused_cat_3)
        /*00a4*/ 	.short	0x0210
        /*00a6*/ 	.short	0x0034


	//----- nvinfo : EIATTR_SW_WAR
	.align		4
.L_29:
        /*00a8*/ 	.byte	0x04, 0x36
        /*00aa*/ 	.short	(.L_31 - .L_30)
.L_30:
        /*00ac*/ 	.word	0x00000008
.L_31:


//--------------------- .nv.callgraph             --------------------------
	.section	.nv.callgraph,"",@"SHT_CUDA_CALLGRAPH"
	.align	4
	.sectionentsize	8
	.align		4
        /*0000*/ 	.word	0x00000000
	.align		4
        /*0004*/ 	.word	0xffffffff
	.align		4
        /*0008*/ 	.word	0x00000000
	.align		4
        /*000c*/ 	.word	0xfffffffe
	.align		4
        /*0010*/ 	.word	0x00000000
	.align		4
        /*0014*/ 	.word	0xfffffffd
	.align		4
        /*0018*/ 	.word	0x00000000
	.align		4
        /*001c*/ 	.word	0xfffffffc


//--------------------- .text.triton_poi_fused_cat_3 --------------------------
	.section	.text.triton_poi_fused_cat_3,"ax",@progbits
	.align	128
        .global         triton_poi_fused_cat_3
        .type           triton_poi_fused_cat_3,@function
        .size           triton_poi_fused_cat_3,(.L_x_1 - triton_poi_fused_cat_3)
        .other          triton_poi_fused_cat_3,@"STO_CUDA_ENTRY STV_DEFAULT"
triton_poi_fused_cat_3:
.text.triton_poi_fused_cat_3:
[----:B------:R-:W-:Y:S01]  /*0000*/  LDC R1, c[0x0][0x28] ;  /* 0x00000a00ff017b82 */ /* 0x000fe20000000800 */
[----:B------:R-:W1:Y:S07]  /*0010*/  S2R R0, SR_TID.X ;  /* 0x0000000000007919 */ /* 0x000e6e0000002100 */
[----:B------:R-:W2:Y:S01]  /*0020*/  LDC.64 R4, c[0x0][0x210] ;  /* 0x00008400ff047b82 */ /* 0x000ea20000000a00 */
[----:B------:R-:W-:Y:S01]  /*0030*/  ULDC.64 UR4, c[0x0][0x208] ;  /* 0x0000820000047ab9 */ /* 0x000fe20000000a00 */
[----:B------:R-:W-:Y:S01]  /*0040*/  ULDC.64 UR6, c[0x0][0x230] ;  /* 0x00008c0000067ab9 */ /* 0x000fe20000000a00 */
[----:B------:R-:W3:Y:S05]  /*0050*/  S2R R3, SR_CTAID.X ;  /* 0x0000000000037919 */ /* 0x000eea0000002500 */
[----:B------:R-:W4:Y:S01]  /*0060*/  LDC.64 R10, c[0x0][0x218] ;  /* 0x00008600ff0a7b82 */ /* 0x000f220000000a00 */
[----:B-1----:R-:W-:-:S05]  /*0070*/  IMAD.SHL.U32 R0, R0, 0x2, RZ ;  /* 0x0000000200007824 */ /* 0x002fca00078e00ff */
[----:B------:R-:W-:-:S05]  /*0080*/  LOP3.LUT R0, R0, 0xfe, RZ, 0xc0, !PT ;  /* 0x000000fe00007812 */ /* 0x000fca00078ec0ff */
[----:B---3--:R-:W-:Y:S02]  /*0090*/  IMAD R0, R3, 0x100, R0 ;  /* 0x0000010003007824 */ /* 0x008fe400078e0200 */
[----:B------:R-:W1:Y:S03]  /*00a0*/  LDC.64 R2, c[0x0][0x220] ;  /* 0x00008800ff027b82 */ /* 0x000e660000000a00 */
[----:B------:R-:W-:-:S04]  /*00b0*/  SHF.R.S32.HI R7, RZ, 0x1f, R0 ;  /* 0x0000001fff077819 */ /* 0x000fc80000011400 */
[CC--:B------:R-:W-:Y:S02]  /*00c0*/  LEA.HI R12, R7.reuse, R0.reuse, RZ, 0xa ;  /* 0x00000000070c7211 */ /* 0x0c0fe400078f50ff */
[----:B------:R-:W-:Y:S02]  /*00d0*/  LEA.HI R7, R7, R0, RZ, 0xe ;  /* 0x0000000007077211 */ /* 0x000fe400078f70ff */
[----:B------:R-:W-:Y:S02]  /*00e0*/  SHF.R.S32.HI R13, RZ, 0xa, R12 ;  /* 0x0000000aff0d7819 */ /* 0x000fe4000001140c */
[----:B------:R-:W-:Y:S02]  /*00f0*/  SHF.R.S32.HI R9, RZ, 0xe, R7 ;  /* 0x0000000eff097819 */ /* 0x000fe40000011407 */
[----:B------:R-:W-:Y:S02]  /*0100*/  LEA.HI R6, R13, R13, RZ, 0x4 ;  /* 0x0000000d0d067211 */ /* 0x000fe400078f20ff */
[----:B------:R-:W-:Y:S01]  /*0110*/  LOP3.LUT R8, R7, 0xffffc000, RZ, 0xc0, !PT ;  /* 0xffffc00007087812 */ /* 0x000fe200078ec0ff */
[----:B------:R-:W-:Y:S01]  /*0120*/  IMAD.SHL.U32 R9, R9, 0x2000, RZ ;  /* 0x0000200009097824 */ /* 0x000fe200078e00ff */
[----:B------:R-:W-:-:S04]  /*0130*/  LOP3.LUT R6, R6, 0xfffffff0, RZ, 0xc0, !PT ;  /* 0xfffffff006067812 */ /* 0x000fc800078ec0ff */
[----:B------:R-:W-:Y:S01]  /*0140*/  IADD3 R21, R9, R0, -R8 ;  /* 0x0000000009157210 */ /* 0x000fe20007ffe808 */
[----:B------:R-:W-:Y:S02]  /*0150*/  IMAD.IADD R13, R13, 0x1, -R6 ;  /* 0x000000010d0d7824 */ /* 0x000fe400078e0a06 */
[----:B------:R-:W3:Y:S01]  /*0160*/  LDC.64 R6, c[0x0][0x228] ;  /* 0x00008a00ff067b82 */ /* 0x000ee20000000a00 */
[----:B------:R-:W-:Y:S02]  /*0170*/  IMAD.MOV.U32 R8, RZ, RZ, RZ ;  /* 0x000000ffff087224 */ /* 0x000fe400078e00ff */
[----:B------:R-:W-:Y:S01]  /*0180*/  ISETP.GE.AND P1, PT, R13, 0x8, PT ;  /* 0x000000080d00780c */ /* 0x000fe20003f26270 */
[----:B--2---:R-:W-:Y:S01]  /*0190*/  IMAD.WIDE R14, R21, 0x4, R4 ;  /* 0x00000004150e7825 */ /* 0x004fe200078e0204 */
[----:B------:R-:W-:-:S03]  /*01a0*/  CS2R R4, SRZ ;  /* 0x0000000000047805 */ /* 0x000fc6000001ff00 */
[----:B-1----:R-:W-:Y:S01]  /*01b0*/  IMAD.WIDE R20, R21, 0x4, R2 ;  /* 0x0000000415147825 */ /* 0x002fe200078e0202 */
[----:B------:R-:W-:-:S03]  /*01c0*/  CS2R R2, SRZ ;  /* 0x0000000000027805 */ /* 0x000fc6000001ff00 */
[----:B----4-:R-:W-:Y:S01]  /*01d0*/  IMAD.WIDE R18, R13, 0x4, R10 ;  /* 0x000000040d127825 */ /* 0x010fe200078e020a */
[----:B------:R-:W-:-:S03]  /*01e0*/  LOP3.LUT R11, R12, 0xfffffc00, RZ, 0xc0, !PT ;  /* 0xfffffc000c0b7812 */ /* 0x000fc600078ec0ff */
[----:B------:R1:W2:Y:S01]  /*01f0*/  @!P1 LDG.E.64 R2, desc[UR4][R14.64] ;  /* 0x000000040e029981 */ /* 0x0002a2000c1e1b00 */
[C---:B------:R-:W-:Y:S01]  /*0200*/  ISETP.GT.AND P0, PT, R13.reuse, 0x7, PT ;  /* 0x000000070d00780c */ /* 0x040fe20003f04270 */
[----:B------:R-:W-:Y:S02]  /*0210*/  IMAD.IADD R22, R0, 0x1, -R11 ;  /* 0x0000000100167824 */ /* 0x000fe400078e0a0b */
[----:B------:R-:W4:Y:S01]  /*0220*/  @!P1 LDG.E.64 R4, desc[UR4][R20.64] ;  /* 0x0000000414049981 */ /* 0x000f22000c1e1b00 */
[----:B------:R-:W-:Y:S02]  /*0230*/  IMAD.MOV.U32 R10, RZ, RZ, RZ ;  /* 0x000000ffff0a7224 */ /* 0x000fe400078e00ff */
[C---:B---3--:R-:W-:Y:S01]  /*0240*/  IMAD.WIDE R16, R13.reuse, 0x4, R6 ;  /* 0x000000040d107825 */ /* 0x048fe200078e0206 */
[----:B------:R-:W3:Y:S03]  /*0250*/  @!P1 LDG.E.EL R8, desc[UR4][R18.64] ;  /* 0x0000000412089981 */ /* 0x000ee6000c2e1900 */
[----:B------:R-:W-:Y:S01]  /*0260*/  IMAD.SHL.U32 R13, R13, 0x400, RZ ;  /* 0x000004000d0d7824 */ /* 0x000fe200078e00ff */
[--C-:B------:R-:W-:Y:S01]  /*0270*/  SHF.R.S32.HI R6, RZ, 0x1f, R9.reuse ;  /* 0x0000001fff067819 */ /* 0x100fe20000011409 */
[----:B------:R-:W-:Y:S01]  /*0280*/  IMAD.MOV.U32 R12, RZ, RZ, RZ ;  /* 0x000000ffff0c7224 */ /* 0x000fe200078e00ff */
[----:B------:R-:W5:Y:S01]  /*0290*/  @!P1 LDG.E.EL R10, desc[UR4][R18.64] ;  /* 0x00000004120a9981 */ /* 0x000f62000c2e1900 */
[----:B------:R-:W-:Y:S01]  /*02a0*/  IMAD.MOV.U32 R11, RZ, RZ, RZ ;  /* 0x000000ffff0b7224 */ /* 0x000fe200078e00ff */
[----:B------:R-:W-:-:S02]  /*02b0*/  IADD3 R9, P2, P3, R13, R22, R9 ;  /* 0x000000160d097210 */ /* 0x000fc40007b5e009 */
[----:B------:R-:W-:Y:S01]  /*02c0*/  SHF.R.S32.HI R22, RZ, 0x1f, R22 ;  /* 0x0000001fff167819 */ /* 0x000fe20000011416 */
[----:B------:R-:W5:Y:S01]  /*02d0*/  @!P1 LDG.E.EL R12, desc[UR4][R16.64] ;  /* 0x00000004100c9981 */ /* 0x000f62000c2e1900 */
[----:B------:R-:W-:-:S03]  /*02e0*/  SHF.R.S32.HI R13, RZ, 0x1f, R13 ;  /* 0x0000001fff0d7819 */ /* 0x000fc6000001140d */
[----:B------:R2:W5:Y:S01]  /*02f0*/  @!P1 LDG.E.EL R11, desc[UR4][R16.64] ;  /* 0x00000004100b9981 */ /* 0x000562000c2e1900 */
[----:B------:R-:W-:Y:S02]  /*0300*/  IADD3.X R6, R13, R22, R6, P2, P3 ;  /* 0x000000160d067210 */ /* 0x000fe400017e6406 */
[----:B-1----:R-:W-:-:S04]  /*0310*/  LEA R14, P2, R9, UR6, 0x2 ;  /* 0x00000006090e7c11 */ /* 0x002fc8000f8410ff */
[----:B------:R-:W-:Y:S02]  /*0320*/  LEA.HI.X R15, R9, UR7, R6, 0x2, P2 ;  /* 0x00000007090f7c11 */ /* 0x000fe400090f1406 */
[----:B------:R-:W-:-:S06]  /*0330*/  CS2R R6, SRZ ;  /* 0x0000000000067805 */ /* 0x000fcc000001ff00 */
[----:B------:R-:W5:Y:S01]  /*0340*/  @P0 LDG.E.64 R6, desc[UR4][R14.64+-0x8000] ;  /* 0xff8000040e060981 */ /* 0x000f62000c1e1b00 */
[----:B--2---:R-:W-:Y:S02]  /*0350*/  SEL R9, R2, RZ, !P1 ;  /* 0x000000ff02097207 */ /* 0x004fe40004800000 */
[----:B------:R-:W-:Y:S02]  /*0360*/  SEL R13, R3, RZ, !P1 ;  /* 0x000000ff030d7207 */ /* 0x000fe40004800000 */
[----:B------:R-:W1:Y:S01]  /*0370*/  LDC.64 R2, c[0x0][0x238] ;  /* 0x00008e00ff027b82 */ /* 0x000e620000000a00 */
[----:B----4-:R-:W-:Y:S02]  /*0380*/  SEL R4, R4, RZ, !P1 ;  /* 0x000000ff04047207 */ /* 0x010fe40004800000 */
[----:B0-----:R-:W-:Y:S02]  /*0390*/  SEL R16, R5, RZ, !P1 ;  /* 0x000000ff05107207 */ /* 0x001fe40004800000 */
[----:B------:R-:W-:-:S02]  /*03a0*/  FSETP.GT.AND P3, PT, R9, RZ, PT ;  /* 0x000000ff0900720b */ /* 0x000fc40003f64000 */
[----:B------:R-:W-:Y:S02]  /*03b0*/  FSETP.GT.AND P5, PT, R13, RZ, PT ;  /* 0x000000ff0d00720b */ /* 0x000fe40003fa4000 */
[----:B------:R-:W-:Y:S02]  /*03c0*/  FSETP.GT.AND P2, PT, R4, RZ, PT ;  /* 0x000000ff0400720b */ /* 0x000fe40003f44000 */
[----:B------:R-:W-:Y:S02]  /*03d0*/  FSETP.GT.AND P4, PT, R16, RZ, PT ;  /* 0x000000ff1000720b */ /* 0x000fe40003f84000 */
[----:B---3--:R-:W-:Y:S02]  /*03e0*/  SEL R8, R8, RZ, !P1 ;  /* 0x000000ff08087207 */ /* 0x008fe40004800000 */
[----:B-----5:R-:W-:Y:S02]  /*03f0*/  SEL R10, R10, RZ, !P1 ;  /* 0x000000ff0a0a7207 */ /* 0x020fe40004800000 */
[----:B------:R-:W-:-:S02]  /*0400*/  SEL R5, R12, RZ, !P1 ;  /* 0x000000ff0c057207 */ /* 0x000fc40004800000 */
[----:B------:R-:W-:Y:S01]  /*0410*/  SEL R11, R11, RZ, !P1 ;  /* 0x000000ff0b0b7207 */ /* 0x000fe20004800000 */
[----:B------:R-:W-:Y:S01]  /*0420*/  @!P3 FMUL R9, R9, R8 ;  /* 0x000000080909b220 */ /* 0x000fe20000400000 */
[----:B------:R-:W-:Y:S01]  /*0430*/  @!P5 FMUL R13, R13, R10 ;  /* 0x0000000a0d0dd220 */ /* 0x000fe20000400000 */
[----:B------:R-:W-:Y:S02]  /*0440*/  @!P2 FMUL R4, R4, R5 ;  /* 0x000000050404a220 */ /* 0x000fe40000400000 */
[----:B------:R-:W-:Y:S01]  /*0450*/  @!P4 FMUL R16, R16, R11 ;  /* 0x0000000b1010c220 */ /* 0x000fe20000400000 */
[----:B-1----:R-:W-:-:S04]  /*0460*/  IMAD.WIDE R2, R0, 0x4, R2 ;  /* 0x0000000400027825 */ /* 0x002fc800078e0202 */
[----:B------:R-:W-:Y:S01]  /*0470*/  FADD R4, R9, R4 ;  /* 0x0000000409047221 */ /* 0x000fe20000000000 */
[----:B------:R-:W-:Y:S01]  /*0480*/  FADD R5, R13, R16 ;  /* 0x000000100d057221 */ /* 0x000fe20000000000 */
[----:B------:R-:W-:Y:S02]  /*0490*/  @P1 SEL R4, R6, RZ, P0 ;  /* 0x000000ff06041207 */ /* 0x000fe40000000000 */
[----:B------:R-:W-:-:S05]  /*04a0*/  @P1 SEL R5, R7, RZ, P0 ;  /* 0x000000ff07051207 */ /* 0x000fca0000000000 */
[----:B------:R-:W-:Y:S01]  /*04b0*/  STG.E.64 desc[UR4][R2.64], R4 ;  /* 0x0000000402007986 */ /* 0x000fe2000c101b04 */
[----:B------:R-:W-:Y:S05]  /*04c0*/  EXIT ;  /* 0x000000000000794d */ /* 0x000fea0003800000 */
.L_x_0:
[----:B------:R-:W-:-:S00]  /*04d0*/  BRA `(.L_x_0) ;  /* 0xfffffffc00fc7947 */ /* 0x000fc0000383ffff */
[----:B------:R-:W-:-:S00]  /*04e0*/  NOP ;  /* 0x0000000000007918 */ /* 0x000fc00000000000 */
        /* <DEDUP_REMOVED lines=9> */
.L_x_1:


//--------------------- .nv.constant0.triton_poi_fused_cat_3 --------------------------
	.section	.nv.constant0.triton_poi_fused_cat_3,"a",@progbits
	.sectionflags	@""
	.align	4
.nv.constant0.triton_poi_fused_cat_3:
	.zero		580
